//
// Generated by NVIDIA NVVM Compiler
//
// Compiler Build ID: CL-36424714
// Cuda compilation tools, release 13.0, V13.0.88
// Based on NVVM 20.0.0
//

.version 9.0
.target sm_100
.address_size 64

	// .globl	_Z6kernelPfi

.visible .entry _Z6kernelPfi(
	.param .u64 .ptr .align 1 _Z6kernelPfi_param_0,
	.param .u32 _Z6kernelPfi_param_1
)
{
	.reg .pred 	%p<7>;
	.reg .b32 	%r<31>;
	.reg .b32 	%f<11>;
	.reg .b64 	%rd<11>;

	ld.param.u64 	%rd2, [_Z6kernelPfi_param_0];
	ld.param.u32 	%r12, [_Z6kernelPfi_param_1];
	cvta.to.global.u64 	%rd1, %rd2;
	mov.u32 	%r13, %ctaid.x;
	mov.u32 	%r14, %ntid.x;
	mov.u32 	%r15, %tid.x;
	mad.lo.s32 	%r29, %r13, %r14, %r15;
	mov.u32 	%r16, %nctaid.x;
	mul.lo.s32 	%r2, %r14, %r16;
	setp.ge.s32 	%p1, %r29, %r12;
	@%p1 bra 	$L__BB0_7;
	add.s32 	%r17, %r29, %r2;
	max.s32 	%r18, %r12, %r17;
	setp.lt.s32 	%p2, %r17, %r12;
	selp.u32 	%r19, 1, 0, %p2;
	add.s32 	%r20, %r17, %r19;
	sub.s32 	%r21, %r18, %r20;
	div.u32 	%r22, %r21, %r2;
	add.s32 	%r3, %r22, %r19;
	and.b32  	%r23, %r3, 3;
	setp.eq.s32 	%p3, %r23, 3;
	@%p3 bra 	$L__BB0_4;
	add.s32 	%r24, %r3, 1;
	and.b32  	%r25, %r24, 3;
	neg.s32 	%r27, %r25;
$L__BB0_3:
	.pragma "nounroll";
	mul.wide.s32 	%rd3, %r29, 4;
	add.s64 	%rd4, %rd1, %rd3;
	ld.global.f32 	%f1, [%rd4];
	abs.f32 	%f2, %f1;
	st.global.f32 	[%rd4], %f2;
	add.s32 	%r29, %r29, %r2;
	add.s32 	%r27, %r27, 1;
	setp.ne.s32 	%p4, %r27, 0;
	@%p4 bra 	$L__BB0_3;
$L__BB0_4:
	setp.lt.u32 	%p5, %r3, 3;
	@%p5 bra 	$L__BB0_7;
	mul.wide.s32 	%rd7, %r2, 4;
	shl.b32 	%r26, %r2, 2;
$L__BB0_6:
	mul.wide.s32 	%rd5, %r29, 4;
	add.s64 	%rd6, %rd1, %rd5;
	ld.global.f32 	%f3, [%rd6];
	abs.f32 	%f4, %f3;
	st.global.f32 	[%rd6], %f4;
	add.s64 	%rd8, %rd6, %rd7;
	ld.global.f32 	%f5, [%rd8];
	abs.f32 	%f6, %f5;
	st.global.f32 	[%rd8], %f6;
	add.s64 	%rd9, %rd8, %rd7;
	ld.global.f32 	%f7, [%rd9];
	abs.f32 	%f8, %f7;
	st.global.f32 	[%rd9], %f8;
	add.s64 	%rd10, %rd9, %rd7;
	ld.global.f32 	%f9, [%rd10];
	abs.f32 	%f10, %f9;
	st.global.f32 	[%rd10], %f10;
	add.s32 	%r29, %r26, %r29;
	setp.lt.s32 	%p6, %r29, %r12;
	@%p6 bra 	$L__BB0_6;
$L__BB0_7:
	ret;

}


// ===== COMPILED SASS (sm_100) =====

	.target	sm_100

	.elftype	@"ET_EXEC"


//--------------------- .note.nv.tkinfo           --------------------------
	.section	.note.nv.tkinfo,"",@"SHT_NOTE"
	.sectionflags	@"SHF_NOTE_NV_TKINFO"
	.tkinfo
        /*0018*/ 	.word	0x00000002
        /*0030*/ 	.string	""
        /*0030*/ 	.string	"ptxas"
        /*0030*/ 	.string	"Cuda compilation tools, release 13.0, V13.0.88"
        /*0030*/ 	.string	"Build cuda_13.0.r13.0/compiler.36424714_0"
        /*0030*/ 	.string	"-arch sm_100 -m 64 "



//--------------------- .note.nv.cuinfo           --------------------------
	.section	.note.nv.cuinfo,"",@"SHT_NOTE"
	.sectionflags	@"SHF_NOTE_NV_CUINFO"
        /*0018*/ 	.short	0x0002
        /*001a*/ 	.short	0x0064
        /*001c*/ 	.short	0x0082
	.zero		2


//--------------------- .nv.info                  --------------------------
	.section	.nv.info,"",@"SHT_CUDA_INFO"
	.align	4


	//----- nvinfo : EIATTR_REGCOUNT
	.align		4
        /*0000*/ 	.byte	0x04, 0x2f
        /*0002*/ 	.short	(.L_1 - .L_0)
	.align		4
.L_0:
        /*0004*/ 	.word	index@(_Z6kernelPfi)
        /*0008*/ 	.word	0x00000018


	//----- nvinfo : EIATTR_FRAME_SIZE
	.align		4
.L_1:
        /*000c*/ 	.byte	0x04, 0x11
        /*000e*/ 	.short	(.L_3 - .L_2)
	.align		4
.L_2:
        /*0010*/ 	.word	index@(_Z6kernelPfi)
        /*0014*/ 	.word	0x00000000


	//----- nvinfo : EIATTR_MIN_STACK_SIZE
	.align		4
.L_3:
        /*0018*/ 	.byte	0x04, 0x12
        /*001a*/ 	.short	(.L_5 - .L_4)
	.align		4
.L_4:
        /*001c*/ 	.word	index@(_Z6kernelPfi)
        /*0020*/ 	.word	0x00000000
.L_5:


//--------------------- .nv.compat                --------------------------
	.section	.nv.compat,"",@"SHT_CUDA_COMPAT_INFO"
	.align	4
        /*0000*/ 	.byte	0x02, 0x09, 0x00, 0x00, 0x02, 0x02, 0x01, 0x00, 0x02, 0x05, 0x05, 0x00, 0x03, 0x07, 0x01, 0x01
        /*0010*/ 	.byte	0x02, 0x03, 0x00, 0x00, 0x02, 0x06, 0x01, 0x00, 0x04, 0x0b, 0x08, 0x00, 0x09, 0x00, 0x00, 0x00
        /*0020*/ 	.byte	0x00, 0x00, 0x00, 0x00


//--------------------- .nv.info._Z6kernelPfi     --------------------------
	.section	.nv.info._Z6kernelPfi,"",@"SHT_CUDA_INFO"
	.sectionflags	@""
	.align	4


	//----- nvinfo : EIATTR_CUDA_API_VERSION
	.align		4
        /*0000*/ 	.byte	0x04, 0x37
        /*0002*/ 	.short	(.L_7 - .L_6)
.L_6:
        /*0004*/ 	.word	0x00000082


	//----- nvinfo : EIATTR_KPARAM_INFO
	.align		4
.L_7:
        /*0008*/ 	.byte	0x04, 0x17
        /*000a*/ 	.short	(.L_9 - .L_8)
.L_8:
        /*000c*/ 	.word	0x00000000
        /*0010*/ 	.short	0x0001
        /*0012*/ 	.short	0x0008
        /*0014*/ 	.byte	0x00, 0xf0, 0x11, 0x00


	//----- nvinfo : EIATTR_KPARAM_INFO
	.align		4
.L_9:
        /*0018*/ 	.byte	0x04, 0x17
        /*001a*/ 	.short	(.L_11 - .L_10)
.L_10:
        /*001c*/ 	.word	0x00000000
        /*0020*/ 	.short	0x0000
        /*0022*/ 	.short	0x0000
        /*0024*/ 	.byte	0x00, 0xf5, 0x21, 0x00


	//----- nvinfo : EIATTR_SPARSE_MMA_MASK
	.align		4
.L_11:
        /*0028*/ 	.byte	0x03, 0x50
        /*002a*/ 	.short	0x0000


	//----- nvinfo : EIATTR_MAXREG_COUNT
	.align		4
        /*002c*/ 	.byte	0x03, 0x1b
        /*002e*/ 	.short	0x00ff


	//----- nvinfo : EIATTR_MERCURY_ISA_VERSION
	.align		4
        /*0030*/ 	.byte	0x03, 0x5f
        /*0032*/ 	.short	0x0101


	//----- nvinfo : EIATTR_VRC_CTA_INIT_COUNT
	.align		4
        /*0034*/ 	.byte	0x02, 0x4a
	.zero		1
	.zero		1


	//----- nvinfo : EIATTR_EXIT_INSTR_OFFSETS
	.align		4
        /*0038*/ 	.byte	0x04, 0x1c
        /*003a*/ 	.short	(.L_13 - .L_12)


	//   ....[0]....
.L_12:
        /*003c*/ 	.word	0x00000090


	//   ....[1]....
        /*0040*/ 	.word	0x00000360


	//   ....[2]....
        /*0044*/ 	.word	0x000004a0


	//----- nvinfo : EIATTR_CRS_STACK_SIZE
	.align		4
.L_13:
        /*0048*/ 	.byte	0x04, 0x1e
        /*004a*/ 	.short	(.L_15 - .L_14)
.L_14:
        /*004c*/ 	.word	0x00000000


	//----- nvinfo : EIATTR_CBANK_PARAM_SIZE
	.align		4
.L_15:
        /*0050*/ 	.byte	0x03, 0x19
        /*0052*/ 	.short	0x000c


	//----- nvinfo : EIATTR_PARAM_CBANK
	.align		4
        /*0054*/ 	.byte	0x04, 0x0a
        /*0056*/ 	.short	(.L_17 - .L_16)
	.align		4
.L_16:
        /*0058*/ 	.word	index@(.nv.constant0._Z6kernelPfi)
        /*005c*/ 	.short	0x0380
        /*005e*/ 	.short	0x000c


	//----- nvinfo : EIATTR_SW_WAR
	.align		4
.L_17:
        /*0060*/ 	.byte	0x04, 0x36
        /*0062*/ 	.short	(.L_19 - .L_18)
.L_18:
        /*0064*/ 	.word	0x00000008
.L_19:


//--------------------- .nv.callgraph             --------------------------
	.section	.nv.callgraph,"",@"SHT_CUDA_CALLGRAPH"
	.align	4
	.sectionentsize	8
	.align		4
        /*0000*/ 	.word	0x00000000
	.align		4
        /*0004*/ 	.word	0xffffffff
	.align		4
        /*0008*/ 	.word	0x00000000
	.align		4
        /*000c*/ 	.word	0xfffffffe
	.align		4
        /*0010*/ 	.word	0x00000000
	.align		4
        /*0014*/ 	.word	0xfffffffd
	.align		4
        /*0018*/ 	.word	0x00000000
	.align		4
        /*001c*/ 	.word	0xfffffffc


//--------------------- .text._Z6kernelPfi        --------------------------
	.section	.text._Z6kernelPfi,"ax",@progbits
	.align	128
        .global         _Z6kernelPfi
        .type           _Z6kernelPfi,@function
        .size           _Z6kernelPfi,(.L_x_5 - _Z6kernelPfi)
        .other          _Z6kernelPfi,@"STO_CUDA_ENTRY STV_DEFAULT"
_Z6kernelPfi:
.text._Z6kernelPfi:
[----:B------:R-:W-:Y:S01]  /*0000*/  LDC R1, c[0x0][0x37c] ;  /* 0x0000df00ff017b82 */ /* 0x000fe20000000800 */
[----:B------:R-:W0:Y:S07]  /*0010*/  S2R R5, SR_TID.X ;  /* 0x0000000000057919 */ /* 0x000e2e0000002100 */
[----:B------:R-:W0:Y:S01]  /*0020*/  S2UR UR4, SR_CTAID.X ;  /* 0x00000000000479c3 */ /* 0x000e220000002500 */
[----:B------:R-:W1:Y:S07]  /*0030*/  LDCU UR6, c[0x0][0x388] ;  /* 0x00007100ff0677ac */ /* 0x000e6e0008000800 */
[----:B------:R-:W0:Y:S01]  /*0040*/  LDC R0, c[0x0][0x360] ;  /* 0x0000d800ff007b82 */ /* 0x000e220000000800 */
[----:B------:R-:W2:Y:S01]  /*0050*/  LDCU UR5, c[0x0][0x370] ;  /* 0x00006e00ff0577ac */ /* 0x000ea20008000800 */
[----:B0-----:R-:W-:-:S02]  /*0060*/  IMAD R5, R0, UR4, R5 ;  /* 0x0000000400057c24 */ /* 0x001fc4000f8e0205 */
[----:B--2---:R-:W-:-:S03]  /*0070*/  IMAD R0, R0, UR5, RZ ;  /* 0x0000000500007c24 */ /* 0x004fc6000f8e02ff */
[----:B-1----:R-:W-:-:S13]  /*0080*/  ISETP.GE.AND P0, PT, R5, UR6, PT ;  /* 0x0000000605007c0c */ /* 0x002fda000bf06270 */
[----:B------:R-:W-:Y:S05]  /*0090*/  @P0 EXIT ;  /* 0x000000000000094d */ /* 0x000fea0003800000 */
[----:B------:R-:W0:Y:S01]  /*00a0*/  I2F.U32.RP R8, R0 ;  /* 0x0000000000087306 */ /* 0x000e220000209000 */
[C---:B------:R-:W-:Y:S01]  /*00b0*/  IADD3 R4, PT, PT, R0.reuse, R5, RZ ;  /* 0x0000000500047210 */ /* 0x040fe20007ffe0ff */
[----:B------:R-:W-:Y:S01]  /*00c0*/  IMAD.MOV R9, RZ, RZ, -R0 ;  /* 0x000000ffff097224 */ /* 0x000fe200078e0a00 */
[----:B------:R-:W-:Y:S01]  /*00d0*/  ISETP.NE.U32.AND P2, PT, R0, RZ, PT ;  /* 0x000000ff0000720c */ /* 0x000fe20003f45070 */
[----:B------:R-:W1:Y:S01]  /*00e0*/  LDCU.64 UR4, c[0x0][0x358] ;  /* 0x00006b00ff0477ac */ /* 0x000e620008000a00 */
[C---:B------:R-:W-:Y:S01]  /*00f0*/  ISETP.GE.AND P0, PT, R4.reuse, UR6, PT ;  /* 0x0000000604007c0c */ /* 0x040fe2000bf06270 */
[----:B------:R-:W-:Y:S01]  /*0100*/  BSSY.RECONVERGENT B0, `(.L_x_0) ;  /* 0x0000025000007945 */ /* 0x000fe20003800200 */
[----:B------:R-:W-:Y:S02]  /*0110*/  VIMNMX R7, PT, PT, R4, UR6, !PT ;  /* 0x0000000604077c48 */ /* 0x000fe4000ffe0100 */
[----:B------:R-:W-:-:S04]  /*0120*/  SEL R6, RZ, 0x1, P0 ;  /* 0x00000001ff067807 */ /* 0x000fc80000000000 */
[----:B------:R-:W-:Y:S01]  /*0130*/  IADD3 R7, PT, PT, R7, -R4, -R6 ;  /* 0x8000000407077210 */ /* 0x000fe20007ffe806 */
[----:B0-----:R-:W0:Y:S02]  /*0140*/  MUFU.RCP R8, R8 ;  /* 0x0000000800087308 */ /* 0x001e240000001000 */
[----:B0-----:R-:W-:-:S06]  /*0150*/  IADD3 R2, PT, PT, R8, 0xffffffe, RZ ;  /* 0x0ffffffe08027810 */ /* 0x001fcc0007ffe0ff */
[----:B------:R0:W2:Y:S02]  /*0160*/  F2I.FTZ.U32.TRUNC.NTZ R3, R2 ;  /* 0x0000000200037305 */ /* 0x0000a4000021f000 */
[----:B0-----:R-:W-:Y:S02]  /*0170*/  IMAD.MOV.U32 R2, RZ, RZ, RZ ;  /* 0x000000ffff027224 */ /* 0x001fe400078e00ff */
[----:B--2---:R-:W-:-:S04]  /*0180*/  IMAD R9, R9, R3, RZ ;  /* 0x0000000309097224 */ /* 0x004fc800078e02ff */
[----:B------:R-:W-:-:S06]  /*0190*/  IMAD.HI.U32 R8, R3, R9, R2 ;  /* 0x0000000903087227 */ /* 0x000fcc00078e0002 */
[----:B------:R-:W-:-:S05]  /*01a0*/  IMAD.HI.U32 R9, R8, R7, RZ ;  /* 0x0000000708097227 */ /* 0x000fca00078e00ff */
[----:B------:R-:W-:-:S05]  /*01b0*/  IADD3 R2, PT, PT, -R9, RZ, RZ ;  /* 0x000000ff09027210 */ /* 0x000fca0007ffe1ff */
[----:B------:R-:W-:Y:S02]  /*01c0*/  IMAD R7, R0, R2, R7 ;  /* 0x0000000200077224 */ /* 0x000fe400078e0207 */
[----:B------:R-:W0:Y:S03]  /*01d0*/  LDC.64 R2, c[0x0][0x380] ;  /* 0x0000e000ff027b82 */ /* 0x000e260000000a00 */
[----:B------:R-:W-:-:S13]  /*01e0*/  ISETP.GE.U32.AND P0, PT, R7, R0, PT ;  /* 0x000000000700720c */ /* 0x000fda0003f06070 */
[----:B------:R-:W-:Y:S01]  /*01f0*/  @P0 IMAD.IADD R7, R7, 0x1, -R0 ;  /* 0x0000000107070824 */ /* 0x000fe200078e0a00 */
[----:B------:R-:W-:-:S04]  /*0200*/  @P0 IADD3 R9, PT, PT, R9, 0x1, RZ ;  /* 0x0000000109090810 */ /* 0x000fc80007ffe0ff */
[----:B------:R-:W-:-:S13]  /*0210*/  ISETP.GE.U32.AND P1, PT, R7, R0, PT ;  /* 0x000000000700720c */ /* 0x000fda0003f26070 */
[----:B------:R-:W-:Y:S01]  /*0220*/  @P1 VIADD R9, R9, 0x1 ;  /* 0x0000000109091836 */ /* 0x000fe20000000000 */
[----:B------:R-:W-:-:S04]  /*0230*/  @!P2 LOP3.LUT R9, RZ, R0, RZ, 0x33, !PT ;  /* 0x00000000ff09a212 */ /* 0x000fc800078e33ff */
[----:B------:R-:W-:-:S04]  /*0240*/  IADD3 R4, PT, PT, R6, R9, RZ ;  /* 0x0000000906047210 */ /* 0x000fc80007ffe0ff */
[C---:B------:R-:W-:Y:S02]  /*0250*/  LOP3.LUT R6, R4.reuse, 0x3, RZ, 0xc0, !PT ;  /* 0x0000000304067812 */ /* 0x040fe400078ec0ff */
[----:B------:R-:W-:Y:S02]  /*0260*/  ISETP.GE.U32.AND P1, PT, R4, 0x3, PT ;  /* 0x000000030400780c */ /* 0x000fe40003f26070 */
[----:B------:R-:W-:-:S13]  /*0270*/  ISETP.NE.AND P0, PT, R6, 0x3, PT ;  /* 0x000000030600780c */ /* 0x000fda0003f05270 */
[----:B01----:R-:W-:Y:S05]  /*0280*/  @!P0 BRA `(.L_x_1) ;  /* 0x0000000000308947 */ /* 0x003fea0003800000 */
[----:B------:R-:W0:Y:S01]  /*0290*/  LDC.64 R8, c[0x0][0x380] ;  /* 0x0000e000ff087b82 */ /* 0x000e220000000a00 */
[----:B------:R-:W-:-:S05]  /*02a0*/  VIADD R4, R4, 0x1 ;  /* 0x0000000104047836 */ /* 0x000fca0000000000 */
[----:B------:R-:W-:-:S04]  /*02b0*/  LOP3.LUT R4, R4, 0x3, RZ, 0xc0, !PT ;  /* 0x0000000304047812 */ /* 0x000fc800078ec0ff */
[----:B------:R-:W-:-:S07]  /*02c0*/  IADD3 R4, PT, PT, -R4, RZ, RZ ;  /* 0x000000ff04047210 */ /* 0x000fce0007ffe1ff */
.L_x_2:
[----:B01----:R-:W-:-:S05]  /*02d0*/  IMAD.WIDE R6, R5, 0x4, R8 ;  /* 0x0000000405067825 */ /* 0x003fca00078e0208 */
[----:B------:R-:W2:Y:S01]  /*02e0*/  LDG.E R10, desc[UR4][R6.64] ;  /* 0x00000004060a7981 */ /* 0x000ea2000c1e1900 */
[----:B------:R-:W-:Y:S01]  /*02f0*/  VIADD R4, R4, 0x1 ;  /* 0x0000000104047836 */ /* 0x000fe20000000000 */
[----:B------:R-:W-:-:S04]  /*0300*/  IADD3 R5, PT, PT, R0, R5, RZ ;  /* 0x0000000500057210 */ /* 0x000fc80007ffe0ff */
[----:B------:R-:W-:Y:S01]  /*0310*/  ISETP.NE.AND P0, PT, R4, RZ, PT ;  /* 0x000000ff0400720c */ /* 0x000fe20003f05270 */
[----:B--2---:R-:W-:-:S05]  /*0320*/  FADD R11, |R10|, -RZ ;  /* 0x800000ff0a0b7221 */ /* 0x004fca0000000200 */
[----:B------:R1:W-:Y:S07]  /*0330*/  STG.E desc[UR4][R6.64], R11 ;  /* 0x0000000b06007986 */ /* 0x0003ee000c101904 */
[----:B------:R-:W-:Y:S05]  /*0340*/  @P0 BRA `(.L_x_2) ;  /* 0xfffffffc00e00947 */ /* 0x000fea000383ffff */
.L_x_1:
[----:B------:R-:W-:Y:S05]  /*0350*/  BSYNC.RECONVERGENT B0 ;  /* 0x0000000000007941 */ /* 0x000fea0003800200 */
.L_x_0:
[----:B------:R-:W-:Y:S05]  /*0360*/  @!P1 EXIT ;  /* 0x000000000000994d */ /* 0x000fea0003800000 */
.L_x_3:
[----:B0-----:R-:W-:-:S05]  /*0370*/  IMAD.WIDE R12, R5, 0x4, R2 ;  /* 0x00000004050c7825 */ /* 0x001fca00078e0202 */
[----:B------:R-:W2:Y:S01]  /*0380*/  LDG.E R4, desc[UR4][R12.64] ;  /* 0x000000040c047981 */ /* 0x000ea2000c1e1900 */
[----:B-1----:R-:W-:-:S04]  /*0390*/  IMAD.WIDE R6, R0, 0x4, R12 ;  /* 0x0000000400067825 */ /* 0x002fc800078e020c */
[----:B--2---:R-:W-:-:S05]  /*03a0*/  FADD R15, |R4|, -RZ ;  /* 0x800000ff040f7221 */ /* 0x004fca0000000200 */
[----:B------:R0:W-:Y:S04]  /*03b0*/  STG.E desc[UR4][R12.64], R15 ;  /* 0x0000000f0c007986 */ /* 0x0001e8000c101904 */
[----:B------:R-:W2:Y:S01]  /*03c0*/  LDG.E R4, desc[UR4][R6.64] ;  /* 0x0000000406047981 */ /* 0x000ea2000c1e1900 */
[----:B------:R-:W-:-:S04]  /*03d0*/  IMAD.WIDE R8, R0, 0x4, R6 ;  /* 0x0000000400087825 */ /* 0x000fc800078e0206 */
[----:B--2---:R-:W-:-:S05]  /*03e0*/  FADD R17, |R4|, -RZ ;  /* 0x800000ff04117221 */ /* 0x004fca0000000200 */
[----:B------:R0:W-:Y:S04]  /*03f0*/  STG.E desc[UR4][R6.64], R17 ;  /* 0x0000001106007986 */ /* 0x0001e8000c101904 */
[----:B------:R-:W2:Y:S01]  /*0400*/  LDG.E R4, desc[UR4][R8.64] ;  /* 0x0000000408047981 */ /* 0x000ea2000c1e1900 */
[----:B------:R-:W-:-:S04]  /*0410*/  IMAD.WIDE R10, R0, 0x4, R8 ;  /* 0x00000004000a7825 */ /* 0x000fc800078e0208 */
[----:B--2---:R-:W-:-:S05]  /*0420*/  FADD R19, |R4|, -RZ ;  /* 0x800000ff04137221 */ /* 0x004fca0000000200 */
[----:B------:R0:W-:Y:S04]  /*0430*/  STG.E desc[UR4][R8.64], R19 ;  /* 0x0000001308007986 */ /* 0x0001e8000c101904 */
[----:B------:R-:W2:Y:S01]  /*0440*/  LDG.E R4, desc[UR4][R10.64] ;  /* 0x000000040a047981 */ /* 0x000ea2000c1e1900 */
[----:B------:R-:W-:-:S04]  /*0450*/  LEA R5, R0, R5, 0x2 ;  /* 0x0000000500057211 */ /* 0x000fc800078e10ff */
[----:B------:R-:W-:Y:S01]  /*0460*/  ISETP.GE.AND P0, PT, R5, UR6, PT ;  /* 0x0000000605007c0c */ /* 0x000fe2000bf06270 */
[----:B--2---:R-:W-:-:S05]  /*0470*/  FADD R21, |R4|, -RZ ;  /* 0x800000ff04157221 */ /* 0x004fca0000000200 */
[----:B------:R0:W-:Y:S07]  /*0480*/  STG.E desc[UR4][R10.64], R21 ;  /* 0x000000150a007986 */ /* 0x0001ee000c101904 */
[----:B------:R-:W-:Y:S05]  /*0490*/  @!P0 BRA `(.L_x_3) ;  /* 0xfffffffc00b48947 */ /* 0x000fea000383ffff */
[----:B------:R-:W-:Y:S05]  /*04a0*/  EXIT ;  /* 0x000000000000794d */ /* 0x000fea0003800000 */
.L_x_4:
[----:B------:R-:W-:-:S00]  /*04b0*/  BRA `(.L_x_4) ;  /* 0xfffffffc00fc7947 */ /* 0x000fc0000383ffff */
[----:B------:R-:W-:-:S00]  /*04c0*/  NOP ;  /* 0x0000000000007918 */ /* 0x000fc00000000000 */
        /* <DEDUP_REMOVED lines=11> */
.L_x_5:


//--------------------- .nv.shared.reserved.0     --------------------------
	.section	.nv.shared.reserved.0,"aw",@nobits
	.weak		__nv_reservedSMEM_offset_0_alias
	.size		__nv_reservedSMEM_offset_0_alias, 0, 64
	.other		__nv_reservedSMEM_offset_0_alias,@"STO_CUDA_RESERVED_SHARED STV_DEFAULT"
__nv_reservedSMEM_offset_0_alias:
	.zero		0
	.zero		64


//--------------------- .nv.constant0._Z6kernelPfi --------------------------
	.section	.nv.constant0._Z6kernelPfi,"a",@progbits
	.sectionflags	@""
	.align	4
.nv.constant0._Z6kernelPfi:
	.zero		908


//--------------------- SYMBOLS --------------------------

	.type		.nv.reservedSmem.offset0,@object
	.size		.nv.reservedSmem.offset0,0x4
